	.headerflags	@"EF_CUDA_TEXMODE_UNIFIED EF_CUDA_64BIT_ADDRESS EF_CUDA_ACCELERATORS EF_CUDA_SM90 EF_CUDA_VIRTUAL_SM(EF_CUDA_SM90)"
	.elftype	@"ET_EXEC"


//--------------------- .nv.info                  --------------------------
	.section	.nv.info,"",@"SHT_CUDA_INFO"
	.align	4


	//----- nvinfo : EIATTR_REGCOUNT
	.align		4
        /*0000*/ 	.byte	0x04, 0x2f
        /*0002*/ 	.short	(.L_1 - .L_0)
	.align		4
.L_0:
        /*0004*/ 	.word	index@(triton_per_fused__softmax_1)
        /*0008*/ 	.word	0x0000000f


	//----- nvinfo : EIATTR_MIN_STACK_SIZE
	.align		4
.L_1:
        /*000c*/ 	.byte	0x04, 0x12
        /*000e*/ 	.short	(.L_3 - .L_2)
	.align		4
.L_2:
        /*0010*/ 	.word	index@(triton_per_fused__softmax_1)
        /*0014*/ 	.word	0x00000000


	//----- nvinfo : EIATTR_FRAME_SIZE
	.align		4
.L_3:
        /*0018*/ 	.byte	0x04, 0x11
        /*001a*/ 	.short	(.L_5 - .L_4)
	.align		4
.L_4:
        /*001c*/ 	.word	index@(triton_per_fused__softmax_1)
        /*0020*/ 	.word	0x00000000


	//----- nvinfo : EIATTR_MIN_STACK_SIZE
	.align		4
.L_5:
        /*0024*/ 	.byte	0x04, 0x12
        /*0026*/ 	.short	(.L_7 - .L_6)
	.align		4
.L_6:
        /*0028*/ 	.word	index@(triton_per_fused__softmax_1)
        /*002c*/ 	.word	0x00000000
.L_7:


//--------------------- .nv.info.triton_per_fused__softmax_1 --------------------------
	.section	.nv.info.triton_per_fused__softmax_1,"",@"SHT_CUDA_INFO"
	.sectionflags	@""
	.align	4


	//----- nvinfo : EIATTR_CUDA_API_VERSION
	.align		4
        /*0000*/ 	.byte	0x04, 0x37
        /*0002*/ 	.short	(.L_9 - .L_8)
.L_8:
        /*0004*/ 	.word	0x0000007c


	//----- nvinfo : EIATTR_KPARAM_INFO
	.align		4
.L_9:
        /*0008*/ 	.byte	0x04, 0x17
        /*000a*/ 	.short	(.L_11 - .L_10)
.L_10:
        /*000c*/ 	.word	0x00000000
        /*0010*/ 	.short	0x0004
        /*0012*/ 	.short	0x001c
        /*0014*/ 	.byte	0x00, 0xf0, 0x11, 0x00


	//----- nvinfo : EIATTR_KPARAM_INFO
	.align		4
.L_11:
        /*0018*/ 	.byte	0x04, 0x17
        /*001a*/ 	.short	(.L_13 - .L_12)
.L_12:
        /*001c*/ 	.word	0x00000000
        /*0020*/ 	.short	0x0003
        /*0022*/ 	.short	0x0018
        /*0024*/ 	.byte	0x00, 0xf0, 0x11, 0x00


	//----- nvinfo : EIATTR_KPARAM_INFO
	.align		4
.L_13:
        /*0028*/ 	.byte	0x04, 0x17
        /*002a*/ 	.short	(.L_15 - .L_14)
.L_14:
        /*002c*/ 	.word	0x00000000
        /*0030*/ 	.short	0x0002
        /*0032*/ 	.short	0x0010
        /*0034*/ 	.byte	0x00, 0xf4, 0x21, 0x00


	//----- nvinfo : EIATTR_KPARAM_INFO
	.align		4
.L_15:
        /*0038*/ 	.byte	0x04, 0x17
        /*003a*/ 	.short	(.L_17 - .L_16)
.L_16:
        /*003c*/ 	.word	0x00000000
        /*0040*/ 	.short	0x0001
        /*0042*/ 	.short	0x0008
        /*0044*/ 	.byte	0x00, 0xf4, 0x21, 0x00


	//----- nvinfo : EIATTR_KPARAM_INFO
	.align		4
.L_17:
        /*0048*/ 	.byte	0x04, 0x17
        /*004a*/ 	.short	(.L_19 - .L_18)
.L_18:
        /*004c*/ 	.word	0x00000000
        /*0050*/ 	.short	0x0000
        /*0052*/ 	.short	0x0000
        /*0054*/ 	.byte	0x00, 0xf4, 0x21, 0x00


	//----- nvinfo : EIATTR_SPARSE_MMA_MASK
	.align		4
.L_19:
        /*0058*/ 	.byte	0x03, 0x50
        /*005a*/ 	.short	0x0000


	//----- nvinfo : EIATTR_MAXREG_COUNT
	.align		4
        /*005c*/ 	.byte	0x03, 0x1b
        /*005e*/ 	.short	0x00ff


	//----- nvinfo : EIATTR_COOP_GROUP_MASK_REGIDS
	.align		4
        /*0060*/ 	.byte	0x04, 0x29
        /*0062*/ 	.short	(.L_21 - .L_20)


	//   ....[0]....
.L_20:
        /*0064*/ 	.word	0xffffffff


	//   ....[1]....
        /*0068*/ 	.word	0xffffffff


	//   ....[2]....
        /*006c*/ 	.word	0xffffffff


	//   ....[3]....
        /*0070*/ 	.word	0xffffffff


	//   ....[4]....
        /*0074*/ 	.word	0xffffffff


	//   ....[5]....
        /*0078*/ 	.word	0xffffffff


	//----- nvinfo : EIATTR_COOP_GROUP_INSTR_OFFSETS
	.align		4
.L_21:
        /*007c*/ 	.byte	0x04, 0x28
        /*007e*/ 	.short	(.L_23 - .L_22)


	//   ....[0]....
.L_22:
        /*0080*/ 	.word	0x00000150


	//   ....[1]....
        /*0084*/ 	.word	0x00000190


	//   ....[2]....
        /*0088*/ 	.word	0x000001d0


	//   ....[3]....
        /*008c*/ 	.word	0x00000280


	//   ....[4]....
        /*0090*/ 	.word	0x000002c0


	//   ....[5]....
        /*0094*/ 	.word	0x00000310


	//----- nvinfo : EIATTR_EXIT_INSTR_OFFSETS
	.align		4
.L_23:
        /*0098*/ 	.byte	0x04, 0x1c
        /*009a*/ 	.short	(.L_25 - .L_24)


	//   ....[0]....
.L_24:
        /*009c*/ 	.word	0x00000340


	//   ....[1]....
        /*00a0*/ 	.word	0x00000360


	//----- nvinfo : EIATTR_REQNTID
	.align		4
.L_25:
        /*00a4*/ 	.byte	0x04, 0x10
        /*00a6*/ 	.short	(.L_27 - .L_26)
.L_26:
        /*00a8*/ 	.word	0x00000040
        /*00ac*/ 	.word	0x00000001
        /*00b0*/ 	.word	0x00000001


	//----- nvinfo : EIATTR_CBANK_PARAM_SIZE
	.align		4
.L_27:
        /*00b4*/ 	.byte	0x03, 0x19
        /*00b6*/ 	.short	0x0020


	//----- nvinfo : EIATTR_PARAM_CBANK
	.align		4
        /*00b8*/ 	.byte	0x04, 0x0a
        /*00ba*/ 	.short	(.L_29 - .L_28)
	.align		4
.L_28:
        /*00bc*/ 	.word	index@(.nv.constant0.triton_per_fused__softmax_1)
        /*00c0*/ 	.short	0x0210
        /*00c2*/ 	.short	0x0020


	//----- nvinfo : EIATTR_SW_WAR
	.align		4
.L_29:
        /*00c4*/ 	.byte	0x04, 0x36
        /*00c6*/ 	.short	(.L_31 - .L_30)
.L_30:
        /*00c8*/ 	.word	0x00000008
.L_31:


//--------------------- .nv.callgraph             --------------------------
	.section	.nv.callgraph,"",@"SHT_CUDA_CALLGRAPH"
	.align	4
	.sectionentsize	8
	.align		4
        /*0000*/ 	.word	0x00000000
	.align		4
        /*0004*/ 	.word	0xffffffff
	.align		4
        /*0008*/ 	.word	0x00000000
	.align		4
        /*000c*/ 	.word	0xfffffffe
	.align		4
        /*0010*/ 	.word	0x00000000
	.align		4
        /*0014*/ 	.word	0xfffffffd
	.align		4
        /*0018*/ 	.word	0x00000000
	.align		4
        /*001c*/ 	.word	0xfffffffc


//--------------------- .text.triton_per_fused__softmax_1 --------------------------
	.section	.text.triton_per_fused__softmax_1,"ax",@progbits
	.align	128
        .global         triton_per_fused__softmax_1
        .type           triton_per_fused__softmax_1,@function
        .size           triton_per_fused__softmax_1,(.L_x_1 - triton_per_fused__softmax_1)
        .other          triton_per_fused__softmax_1,@"STO_CUDA_ENTRY STV_DEFAULT"
triton_per_fused__softmax_1:
.text.triton_per_fused__softmax_1:
[----:B------:R-:W0:Y:S02]  /*0000*/  LDC R1, c[0x0][0x28] ;  /* 0x00000a00ff017b82 */ /* 0x000e240000000800 */
[----:B------:R-:W1:Y:S01]  /*0010*/  S2R R0, SR_CTAID.X ;  /* 0x0000000000007919 */ /* 0x000e620000002500 */
[----:B------:R-:W2:Y:S01]  /*0020*/  LDC.64 R2, c[0x0][0x210] ;  /* 0x00008400ff027b82 */ /* 0x000ea20000000a00 */
[----:B------:R-:W-:Y:S01]  /*0030*/  ULDC.64 UR4, c[0x0][0x208] ;  /* 0x0000820000047ab9 */ /* 0x000fe20000000a00 */
[----:B------:R-:W3:Y:S01]  /*0040*/  S2R R9, SR_TID.X ;  /* 0x0000000000097919 */ /* 0x000ee20000002100 */
[----:B-1----:R-:W-:Y:S02]  /*0050*/  SHF.R.S32.HI R5, RZ, 0x1f, R0 ;  /* 0x0000001fff057819 */ /* 0x002fe40000011400 */
[----:B------:R-:W-:Y:S02]  /*0060*/  ISETP.GE.AND P0, PT, R0, 0x20, PT ;  /* 0x000000200000780c */ /* 0x000fe40003f06270 */
[----:B------:R-:W-:Y:S01]  /*0070*/  LEA.HI R5, R5, R0, RZ, 0x3 ;  /* 0x0000000005057211 */ /* 0x000fe200078f18ff */
[----:B---3--:R-:W-:-:S03]  /*0080*/  IMAD.SHL.U32 R4, R9, 0x8, RZ ;  /* 0x0000000809047824 */ /* 0x008fc600078e00ff */
[C---:B------:R-:W-:Y:S01]  /*0090*/  LOP3.LUT R7, R5.reuse, 0xfffffff8, RZ, 0xc0, !PT ;  /* 0xfffffff805077812 */ /* 0x040fe200078ec0ff */
[----:B------:R-:W-:Y:S01]  /*00a0*/  IMAD.SHL.U32 R5, R5, 0x8, RZ ;  /* 0x0000000805057824 */ /* 0x000fe200078e00ff */
[----:B------:R-:W-:-:S04]  /*00b0*/  LOP3.LUT R4, R4, 0x38, RZ, 0xc0, !PT ;  /* 0x0000003804047812 */ /* 0x000fc800078ec0ff */
[----:B------:R-:W-:Y:S02]  /*00c0*/  IADD3 R4, R4, R0, -R7 ;  /* 0x0000000004047210 */ /* 0x000fe40007ffe807 */
[----:B------:R-:W-:-:S05]  /*00d0*/  LOP3.LUT R5, R5, 0xffffffc0, RZ, 0xc0, !PT ;  /* 0xffffffc005057812 */ /* 0x000fca00078ec0ff */
[----:B------:R-:W-:Y:S02]  /*00e0*/  IMAD.IADD R5, R4, 0x1, R5 ;  /* 0x0000000104057824 */ /* 0x000fe400078e0205 */
[----:B------:R-:W-:Y:S02]  /*00f0*/  IMAD.MOV.U32 R4, RZ, RZ, RZ ;  /* 0x000000ffff047224 */ /* 0x000fe400078e00ff */
[----:B--2---:R-:W-:-:S05]  /*0100*/  IMAD.WIDE R2, R5, 0x4, R2 ;  /* 0x0000000405027825 */ /* 0x004fca00078e0202 */
[----:B------:R-:W2:Y:S02]  /*0110*/  @!P0 LDG.E R4, desc[UR4][R2.64] ;  /* 0x0000000402048981 */ /* 0x000ea4000c1e1900 */
[----:B--2---:R-:W-:-:S04]  /*0120*/  SEL R4, R4, RZ, !P0 ;  /* 0x000000ff04047207 */ /* 0x004fc80004000000 */
[----:B------:R-:W-:-:S04]  /*0130*/  FSEL R7, R4, -INF , !P0 ;  /* 0xff80000004077808 */ /* 0x000fc80004000000 */
[C---:B------:R-:W-:Y:S01]  /*0140*/  FSETP.NAN.AND P2, PT, R7.reuse, R7, PT ;  /* 0x000000070700720b */ /* 0x040fe20003f48000 */
[----:B------:R-:W1:Y:S02]  /*0150*/  SHFL.BFLY PT, R6, R7, 0x4, 0x1f ;  /* 0x0c801f0007067f89 */ /* 0x000e6400000e0000 */
[----:B-1----:R-:W-:-:S13]  /*0160*/  FSETP.GT.AND P1, PT, R7, R6, PT ;  /* 0x000000060700720b */ /* 0x002fda0003f24000 */
[----:B------:R-:W-:-:S04]  /*0170*/  @!P1 FSEL R7, R7, R6, P2 ;  /* 0x0000000607079208 */ /* 0x000fc80001000000 */
[C---:B------:R-:W-:Y:S01]  /*0180*/  FSETP.NAN.AND P2, PT, R7.reuse, R7, PT ;  /* 0x000000070700720b */ /* 0x040fe20003f48000 */
[----:B------:R-:W1:Y:S02]  /*0190*/  SHFL.BFLY PT, R6, R7, 0x2, 0x1f ;  /* 0x0c401f0007067f89 */ /* 0x000e6400000e0000 */
[----:B-1----:R-:W-:-:S13]  /*01a0*/  FSETP.GT.AND P1, PT, R7, R6, PT ;  /* 0x000000060700720b */ /* 0x002fda0003f24000 */
[----:B------:R-:W-:-:S04]  /*01b0*/  @!P1 FSEL R7, R7, R6, P2 ;  /* 0x0000000607079208 */ /* 0x000fc80001000000 */
[C---:B------:R-:W-:Y:S01]  /*01c0*/  FSETP.NAN.AND P2, PT, R7.reuse, R7, PT ;  /* 0x000000070700720b */ /* 0x040fe20003f48000 */
[----:B------:R-:W1:Y:S02]  /*01d0*/  SHFL.BFLY PT, R2, R7, 0x1, 0x1f ;  /* 0x0c201f0007027f89 */ /* 0x000e6400000e0000 */
[----:B-1----:R-:W-:-:S13]  /*01e0*/  FSETP.GT.AND P1, PT, R7, R2, PT ;  /* 0x000000020700720b */ /* 0x002fda0003f24000 */
[----:B------:R-:W-:-:S05]  /*01f0*/  @!P1 FSEL R7, R7, R2, P2 ;  /* 0x0000000207079208 */ /* 0x000fca0001000000 */
[----:B------:R-:W-:-:S04]  /*0200*/  FADD R4, R4, -R7 ;  /* 0x8000000704047221 */ /* 0x000fc80000000000 */
[----:B------:R-:W-:-:S05]  /*0210*/  FMUL R6, R4, 1.4426950216293334961 ;  /* 0x3fb8aa3b04067820 */ /* 0x000fca0000400000 */
[----:B------:R-:W-:-:S13]  /*0220*/  FSETP.GEU.AND P1, PT, R6, -126, PT ;  /* 0xc2fc00000600780b */ /* 0x000fda0003f2e000 */
[----:B------:R-:W-:-:S04]  /*0230*/  @!P1 FMUL R6, R6, 0.5 ;  /* 0x3f00000006069820 */ /* 0x000fc80000400000 */
[----:B------:R-:W1:Y:S02]  /*0240*/  MUFU.EX2 R2, R6 ;  /* 0x0000000600027308 */ /* 0x000e640000000800 */
[----:B-1----:R-:W-:-:S05]  /*0250*/  @!P1 FMUL R2, R2, R2 ;  /* 0x0000000202029220 */ /* 0x002fca0000400000 */
[----:B------:R-:W-:Y:S02]  /*0260*/  FSEL R8, R2, RZ, !P0 ;  /* 0x000000ff02087208 */ /* 0x000fe40004000000 */
[----:B------:R-:W-:-:S03]  /*0270*/  LOP3.LUT P0, RZ, R9, 0x3f, RZ, 0xc0, !PT ;  /* 0x0000003f09ff7812 */ /* 0x000fc6000780c0ff */
[----:B------:R-:W1:Y:S01]  /*0280*/  SHFL.BFLY PT, R3, R8, 0x4, 0x1f ;  /* 0x0c801f0008037f89 */ /* 0x000e6200000e0000 */
[----:B------:R-:W-:Y:S01]  /*0290*/  ISETP.LT.AND P0, PT, R0, 0x20, !P0 ;  /* 0x000000200000780c */ /* 0x000fe20004701270 */
[----:B-1----:R-:W-:Y:S02]  /*02a0*/  FADD R10, R8, R3 ;  /* 0x00000003080a7221 */ /* 0x002fe40000000000 */
[----:B------:R-:W1:Y:S03]  /*02b0*/  LDC.64 R2, c[0x0][0x218] ;  /* 0x00008600ff027b82 */ /* 0x000e660000000a00 */
[----:B------:R-:W2:Y:S01]  /*02c0*/  SHFL.BFLY PT, R5, R10, 0x2, 0x1f ;  /* 0x0c401f000a057f89 */ /* 0x000ea200000e0000 */
[----:B-1----:R-:W-:-:S04]  /*02d0*/  IMAD.WIDE R2, R0, 0x4, R2 ;  /* 0x0000000400027825 */ /* 0x002fc800078e0202 */
[----:B--2---:R-:W-:Y:S02]  /*02e0*/  FADD R11, R10, R5 ;  /* 0x000000050a0b7221 */ /* 0x004fe40000000000 */
[----:B------:R-:W1:Y:S01]  /*02f0*/  LDC.64 R4, c[0x0][0x220] ;  /* 0x00008800ff047b82 */ /* 0x000e620000000a00 */
[----:B------:R-:W-:Y:S04]  /*0300*/  @P0 STG.E desc[UR4][R2.64], R7 ;  /* 0x0000000702000986 */ /* 0x000fe8000c101904 */
[----:B------:R-:W2:Y:S01]  /*0310*/  SHFL.BFLY PT, R12, R11, 0x1, 0x1f ;  /* 0x0c201f000b0c7f89 */ /* 0x000ea200000e0000 */
[----:B-1----:R-:W-:-:S04]  /*0320*/  IMAD.WIDE R4, R0, 0x4, R4 ;  /* 0x0000000400047825 */ /* 0x002fc800078e0204 */
[----:B--2---:R-:W-:Y:S01]  /*0330*/  FADD R9, R11, R12 ;  /* 0x0000000c0b097221 */ /* 0x004fe20000000000 */
[----:B------:R-:W-:Y:S06]  /*0340*/  @!P0 EXIT ;  /* 0x000000000000894d */ /* 0x000fec0003800000 */
[----:B------:R-:W-:Y:S01]  /*0350*/  STG.E desc[UR4][R4.64], R9 ;  /* 0x0000000904007986 */ /* 0x000fe2000c101904 */
[----:B------:R-:W-:Y:S05]  /*0360*/  EXIT ;  /* 0x000000000000794d */ /* 0x000fea0003800000 */
.L_x_0:
[----:B------:R-:W-:-:S00]  /*0370*/  BRA `(.L_x_0) ;  /* 0xfffffffc00fc7947 */ /* 0x000fc0000383ffff */
[----:B------:R-:W-:-:S00]  /*0380*/  NOP ;  /* 0x0000000000007918 */ /* 0x000fc00000000000 */
[----:B------:R-:W-:-:S00]  /*0390*/  NOP ;  /* 0x0000000000007918 */ /* 0x000fc00000000000 */
[----:B------:R-:W-:-:S00]  /*03a0*/  NOP ;  /* 0x0000000000007918 */ /* 0x000fc00000000000 */
[----:B------:R-:W-:-:S00]  /*03b0*/  NOP ;  /* 0x0000000000007918 */ /* 0x000fc00000000000 */
[----:B------:R-:W-:-:S00]  /*03c0*/  NOP ;  /* 0x0000000000007918 */ /* 0x000fc00000000000 */
[----:B------:R-:W-:-:S00]  /*03d0*/  NOP ;  /* 0x0000000000007918 */ /* 0x000fc00000000000 */
[----:B------:R-:W-:-:S00]  /*03e0*/  NOP ;  /* 0x0000000000007918 */ /* 0x000fc00000000000 */
[----:B------:R-:W-:-:S00]  /*03f0*/  NOP ;  /* 0x0000000000007918 */ /* 0x000fc00000000000 */
.L_x_1:


//--------------------- .nv.constant0.triton_per_fused__softmax_1 --------------------------
	.section	.nv.constant0.triton_per_fused__softmax_1,"a",@progbits
	.sectionflags	@""
	.align	4
.nv.constant0.triton_per_fused__softmax_1:
	.zero		560
